	.headerflags	@"EF_CUDA_TEXMODE_UNIFIED EF_CUDA_64BIT_ADDRESS EF_CUDA_ACCELERATORS EF_CUDA_SM90 EF_CUDA_VIRTUAL_SM(EF_CUDA_SM90)"
	.elftype	@"ET_EXEC"


//--------------------- .nv.info                  --------------------------
	.section	.nv.info,"",@"SHT_CUDA_INFO"
	.align	4


	//----- nvinfo : EIATTR_REGCOUNT
	.align		4
        /*0000*/ 	.byte	0x04, 0x2f
        /*0002*/ 	.short	(.L_1 - .L_0)
	.align		4
.L_0:
        /*0004*/ 	.word	index@(triton_poi_fused_add_convolution_hardtanh_backward_12)
        /*0008*/ 	.word	0x00000012


	//----- nvinfo : EIATTR_MIN_STACK_SIZE
	.align		4
.L_1:
        /*000c*/ 	.byte	0x04, 0x12
        /*000e*/ 	.short	(.L_3 - .L_2)
	.align		4
.L_2:
        /*0010*/ 	.word	index@(triton_poi_fused_add_convolution_hardtanh_backward_12)
        /*0014*/ 	.word	0x00000000


	//----- nvinfo : EIATTR_FRAME_SIZE
	.align		4
.L_3:
        /*0018*/ 	.byte	0x04, 0x11
        /*001a*/ 	.short	(.L_5 - .L_4)
	.align		4
.L_4:
        /*001c*/ 	.word	index@(triton_poi_fused_add_convolution_hardtanh_backward_12)
        /*0020*/ 	.word	0x00000000


	//----- nvinfo : EIATTR_MIN_STACK_SIZE
	.align		4
.L_5:
        /*0024*/ 	.byte	0x04, 0x12
        /*0026*/ 	.short	(.L_7 - .L_6)
	.align		4
.L_6:
        /*0028*/ 	.word	index@(triton_poi_fused_add_convolution_hardtanh_backward_12)
        /*002c*/ 	.word	0x00000000
.L_7:


//--------------------- .nv.info.triton_poi_fused_add_convolution_hardtanh_backward_12 --------------------------
	.section	.nv.info.triton_poi_fused_add_convolution_hardtanh_backward_12,"",@"SHT_CUDA_INFO"
	.sectionflags	@""
	.align	4


	//----- nvinfo : EIATTR_CUDA_API_VERSION
	.align		4
        /*0000*/ 	.byte	0x04, 0x37
        /*0002*/ 	.short	(.L_9 - .L_8)
.L_8:
        /*0004*/ 	.word	0x0000007c


	//----- nvinfo : EIATTR_KPARAM_INFO
	.align		4
.L_9:
        /*0008*/ 	.byte	0x04, 0x17
        /*000a*/ 	.short	(.L_11 - .L_10)
.L_10:
        /*000c*/ 	.word	0x00000000
        /*0010*/ 	.short	0x0004
        /*0012*/ 	.short	0x0020
        /*0014*/ 	.byte	0x00, 0xf0, 0x11, 0x00


	//----- nvinfo : EIATTR_KPARAM_INFO
	.align		4
.L_11:
        /*0018*/ 	.byte	0x04, 0x17
        /*001a*/ 	.short	(.L_13 - .L_12)
.L_12:
        /*001c*/ 	.word	0x00000000
        /*0020*/ 	.short	0x0003
        /*0022*/ 	.short	0x0018
        /*0024*/ 	.byte	0x00, 0xf4, 0x21, 0x00


	//----- nvinfo : EIATTR_KPARAM_INFO
	.align		4
.L_13:
        /*0028*/ 	.byte	0x04, 0x17
        /*002a*/ 	.short	(.L_15 - .L_14)
.L_14:
        /*002c*/ 	.word	0x00000000
        /*0030*/ 	.short	0x0002
        /*0032*/ 	.short	0x0010
        /*0034*/ 	.byte	0x00, 0xf4, 0x21, 0x00


	//----- nvinfo : EIATTR_KPARAM_INFO
	.align		4
.L_15:
        /*0038*/ 	.byte	0x04, 0x17
        /*003a*/ 	.short	(.L_17 - .L_16)
.L_16:
        /*003c*/ 	.word	0x00000000
        /*0040*/ 	.short	0x0001
        /*0042*/ 	.short	0x0008
        /*0044*/ 	.byte	0x00, 0xf4, 0x21, 0x00


	//----- nvinfo : EIATTR_KPARAM_INFO
	.align		4
.L_17:
        /*0048*/ 	.byte	0x04, 0x17
        /*004a*/ 	.short	(.L_19 - .L_18)
.L_18:
        /*004c*/ 	.word	0x00000000
        /*0050*/ 	.short	0x0000
        /*0052*/ 	.short	0x0000
        /*0054*/ 	.byte	0x00, 0xf4, 0x21, 0x00


	//----- nvinfo : EIATTR_SPARSE_MMA_MASK
	.align		4
.L_19:
        /*0058*/ 	.byte	0x03, 0x50
        /*005a*/ 	.short	0x0000


	//----- nvinfo : EIATTR_MAXREG_COUNT
	.align		4
        /*005c*/ 	.byte	0x03, 0x1b
        /*005e*/ 	.short	0x00ff


	//----- nvinfo : EIATTR_EXIT_INSTR_OFFSETS
	.align		4
        /*0060*/ 	.byte	0x04, 0x1c
        /*0062*/ 	.short	(.L_21 - .L_20)


	//   ....[0]....
.L_20:
        /*0064*/ 	.word	0x00000270


	//   ....[1]....
        /*0068*/ 	.word	0x00000290


	//----- nvinfo : EIATTR_REQNTID
	.align		4
.L_21:
        /*006c*/ 	.byte	0x04, 0x10
        /*006e*/ 	.short	(.L_23 - .L_22)
.L_22:
        /*0070*/ 	.word	0x00000080
        /*0074*/ 	.word	0x00000001
        /*0078*/ 	.word	0x00000001


	//----- nvinfo : EIATTR_CBANK_PARAM_SIZE
	.align		4
.L_23:
        /*007c*/ 	.byte	0x03, 0x19
        /*007e*/ 	.short	0x0024


	//----- nvinfo : EIATTR_PARAM_CBANK
	.align		4
        /*0080*/ 	.byte	0x04, 0x0a
        /*0082*/ 	.short	(.L_25 - .L_24)
	.align		4
.L_24:
        /*0084*/ 	.word	index@(.nv.constant0.triton_poi_fused_add_convolution_hardtanh_backward_12)
        /*0088*/ 	.short	0x0210
        /*008a*/ 	.short	0x0024


	//----- nvinfo : EIATTR_SW_WAR
	.align		4
.L_25:
        /*008c*/ 	.byte	0x04, 0x36
        /*008e*/ 	.short	(.L_27 - .L_26)
.L_26:
        /*0090*/ 	.word	0x00000008
.L_27:


//--------------------- .nv.callgraph             --------------------------
	.section	.nv.callgraph,"",@"SHT_CUDA_CALLGRAPH"
	.align	4
	.sectionentsize	8
	.align		4
        /*0000*/ 	.word	0x00000000
	.align		4
        /*0004*/ 	.word	0xffffffff
	.align		4
        /*0008*/ 	.word	0x00000000
	.align		4
        /*000c*/ 	.word	0xfffffffe
	.align		4
        /*0010*/ 	.word	0x00000000
	.align		4
        /*0014*/ 	.word	0xfffffffd
	.align		4
        /*0018*/ 	.word	0x00000000
	.align		4
        /*001c*/ 	.word	0xfffffffc


//--------------------- .text.triton_poi_fused_add_convolution_hardtanh_backward_12 --------------------------
	.section	.text.triton_poi_fused_add_convolution_hardtanh_backward_12,"ax",@progbits
	.align	128
        .global         triton_poi_fused_add_convolution_hardtanh_backward_12
        .type           triton_poi_fused_add_convolution_hardtanh_backward_12,@function
        .size           triton_poi_fused_add_convolution_hardtanh_backward_12,(.L_x_1 - triton_poi_fused_add_convolution_hardtanh_backward_12)
        .other          triton_poi_fused_add_convolution_hardtanh_backward_12,@"STO_CUDA_ENTRY STV_DEFAULT"
triton_poi_fused_add_convolution_hardtanh_backward_12:
.text.triton_poi_fused_add_convolution_hardtanh_backward_12:
[----:B------:R-:W0:Y:S02]  /*0000*/  LDC R1, c[0x0][0x28] ;  /* 0x00000a00ff017b82 */ /* 0x000e240000000800 */
[----:B------:R-:W1:Y:S01]  /*0010*/  S2R R0, SR_TID.X ;  /* 0x0000000000007919 */ /* 0x000e620000002100 */
[----:B------:R-:W2:Y:S01]  /*0020*/  LDC.64 R4, c[0x0][0x218] ;  /* 0x00008600ff047b82 */ /* 0x000ea20000000a00 */
[----:B------:R-:W-:Y:S01]  /*0030*/  CS2R R10, SRZ ;  /* 0x00000000000a7805 */ /* 0x000fe2000001ff00 */
[----:B------:R-:W-:Y:S01]  /*0040*/  ULDC.64 UR4, c[0x0][0x208] ;  /* 0x0000820000047ab9 */ /* 0x000fe20000000a00 */
[----:B------:R-:W3:Y:S05]  /*0050*/  S2R R7, SR_CTAID.X ;  /* 0x0000000000077919 */ /* 0x000eea0000002500 */
[----:B------:R-:W4:Y:S01]  /*0060*/  LDC.64 R2, c[0x0][0x210] ;  /* 0x00008400ff027b82 */ /* 0x000f220000000a00 */
[----:B------:R-:W-:Y:S01]  /*0070*/  CS2R R12, SRZ ;  /* 0x00000000000c7805 */ /* 0x000fe2000001ff00 */
[----:B------:R-:W-:Y:S01]  /*0080*/  ULDC.64 UR6, c[0x0][0x228] ;  /* 0x00008a0000067ab9 */ /* 0x000fe20000000a00 */
[----:B-1----:R-:W-:Y:S01]  /*0090*/  IMAD.SHL.U32 R0, R0, 0x2, RZ ;  /* 0x0000000200007824 */ /* 0x002fe200078e00ff */
[----:B---3--:R-:W-:-:S04]  /*00a0*/  SHF.R.S32.HI R9, RZ, 0x17, R7 ;  /* 0x00000017ff097819 */ /* 0x008fc80000011407 */
[----:B------:R-:W-:Y:S02]  /*00b0*/  LOP3.LUT R0, R0, 0xfe, RZ, 0xc0, !PT ;  /* 0x000000fe00007812 */ /* 0x000fe400078ec0ff */
[----:B------:R-:W-:-:S03]  /*00c0*/  SGXT R9, R9, 0x1 ;  /* 0x000000010909781a */ /* 0x000fc60000000200 */
[----:B------:R-:W-:Y:S02]  /*00d0*/  IMAD R0, R7, 0x100, R0 ;  /* 0x0000010007007824 */ /* 0x000fe400078e0200 */
[----:B------:R-:W1:Y:S02]  /*00e0*/  LDC.64 R6, c[0x0][0x220] ;  /* 0x00008800ff067b82 */ /* 0x000e640000000a00 */
[C---:B----4-:R-:W-:Y:S01]  /*00f0*/  IMAD.WIDE R2, R0.reuse, 0x4, R2 ;  /* 0x0000000400027825 */ /* 0x050fe200078e0202 */
[----:B------:R-:W-:Y:S02]  /*0100*/  LEA.HI R9, R9, R0, RZ, 0x6 ;  /* 0x0000000009097211 */ /* 0x000fe400078f30ff */
[----:B------:R-:W-:Y:S02]  /*0110*/  ISETP.GE.AND P2, PT, R0, 0xe100, PT ;  /* 0x0000e1000000780c */ /* 0x000fe40003f46270 */
[----:B------:R-:W-:-:S05]  /*0120*/  LOP3.LUT R9, R9, 0xffffffc0, RZ, 0xc0, !PT ;  /* 0xffffffc009097812 */ /* 0x000fca00078ec0ff */
[----:B------:R-:W-:-:S04]  /*0130*/  IMAD.IADD R9, R0, 0x1, -R9 ;  /* 0x0000000100097824 */ /* 0x000fc800078e0a09 */
[----:B--2---:R-:W-:Y:S01]  /*0140*/  IMAD.WIDE R4, R9, 0x4, R4 ;  /* 0x0000000409047825 */ /* 0x004fe200078e0204 */
[----:B------:R-:W-:Y:S01]  /*0150*/  CS2R R8, SRZ ;  /* 0x0000000000087805 */ /* 0x000fe2000001ff00 */
[----:B------:R2:W3:Y:S05]  /*0160*/  @!P2 LDG.E.64 R10, desc[UR4][R2.64] ;  /* 0x00000004020aa981 */ /* 0x0004ea000c1e1b00 */
[----:B------:R-:W3:Y:S01]  /*0170*/  @!P2 LDG.E.EL.64 R8, desc[UR4][R4.64] ;  /* 0x000000040408a981 */ /* 0x000ee2000c2e1b00 */
[----:B-1----:R-:W-:-:S05]  /*0180*/  IMAD.WIDE R6, R0, 0x4, R6 ;  /* 0x0000000400067825 */ /* 0x002fca00078e0206 */
[----:B------:R-:W4:Y:S01]  /*0190*/  @!P2 LDG.E.64 R12, desc[UR4][R6.64] ;  /* 0x00000004060ca981 */ /* 0x000f22000c1e1b00 */
[----:B--2---:R-:W-:-:S04]  /*01a0*/  IADD3 R2, P3, R0, UR6, RZ ;  /* 0x0000000600027c10 */ /* 0x004fc8000ff7e0ff */
[----:B------:R-:W-:Y:S01]  /*01b0*/  LEA.HI.X.SX32 R3, R0, UR7, 0x1, P3 ;  /* 0x0000000700037c11 */ /* 0x000fe200098f0eff */
[----:B---3--:R-:W-:Y:S01]  /*01c0*/  FADD R15, R8, R10 ;  /* 0x0000000a080f7221 */ /* 0x008fe20000000000 */
[----:B------:R-:W-:-:S03]  /*01d0*/  FADD R8, R9, R11 ;  /* 0x0000000b09087221 */ /* 0x000fc60000000000 */
[----:B----4-:R-:W-:Y:S01]  /*01e0*/  FADD R12, R15, R12 ;  /* 0x0000000c0f0c7221 */ /* 0x010fe20000000000 */
[----:B------:R-:W-:-:S04]  /*01f0*/  FADD R8, R8, R13 ;  /* 0x0000000d08087221 */ /* 0x000fc80000000000 */
[----:B------:R-:W-:Y:S02]  /*0200*/  FSETP.GE.AND P0, PT, R12, 6, PT ;  /* 0x40c000000c00780b */ /* 0x000fe40003f06000 */
[----:B------:R-:W-:Y:S02]  /*0210*/  FSETP.GE.AND P1, PT, R8, 6, PT ;  /* 0x40c000000800780b */ /* 0x000fe40003f26000 */
[----:B------:R-:W-:Y:S02]  /*0220*/  FSETP.LE.OR P0, PT, R12, RZ, P0 ;  /* 0x000000ff0c00720b */ /* 0x000fe40000703400 */
[----:B------:R-:W-:Y:S02]  /*0230*/  FSETP.LE.OR P1, PT, R8, RZ, P1 ;  /* 0x000000ff0800720b */ /* 0x000fe40000f23400 */
[----:B------:R-:W-:Y:S02]  /*0240*/  SEL R4, RZ, 0x1, !P0 ;  /* 0x00000001ff047807 */ /* 0x000fe40004000000 */
[----:B------:R-:W-:-:S05]  /*0250*/  SEL R5, RZ, 0x100, !P1 ;  /* 0x00000100ff057807 */ /* 0x000fca0004800000 */
[----:B------:R-:W-:Y:S01]  /*0260*/  IMAD.IADD R5, R4, 0x1, R5 ;  /* 0x0000000104057824 */ /* 0x000fe200078e0205 */
[----:B------:R-:W-:Y:S06]  /*0270*/  @P2 EXIT ;  /* 0x000000000000294d */ /* 0x000fec0003800000 */
[----:B------:R-:W-:Y:S01]  /*0280*/  STG.E.U16 desc[UR4][R2.64], R5 ;  /* 0x0000000502007986 */ /* 0x000fe2000c101504 */
[----:B------:R-:W-:Y:S05]  /*0290*/  EXIT ;  /* 0x000000000000794d */ /* 0x000fea0003800000 */
.L_x_0:
[----:B------:R-:W-:-:S00]  /*02a0*/  BRA `(.L_x_0) ;  /* 0xfffffffc00fc7947 */ /* 0x000fc0000383ffff */
[----:B------:R-:W-:-:S00]  /*02b0*/  NOP ;  /* 0x0000000000007918 */ /* 0x000fc00000000000 */
        /* <DEDUP_REMOVED lines=12> */
.L_x_1:


//--------------------- .nv.constant0.triton_poi_fused_add_convolution_hardtanh_backward_12 --------------------------
	.section	.nv.constant0.triton_poi_fused_add_convolution_hardtanh_backward_12,"a",@progbits
	.sectionflags	@""
	.align	4
.nv.constant0.triton_poi_fused_add_convolution_hardtanh_backward_12:
	.zero		564
